//
// Generated by NVIDIA NVVM Compiler
//
// Compiler Build ID: CL-36424714
// Cuda compilation tools, release 13.0, V13.0.88
// Based on NVVM 20.0.0
//

.version 9.0
.target sm_100
.address_size 64

	// .globl	_Z6vecAddPfS_S_

.visible .entry _Z6vecAddPfS_S_(
	.param .u64 .ptr .align 1 _Z6vecAddPfS_S__param_0,
	.param .u64 .ptr .align 1 _Z6vecAddPfS_S__param_1,
	.param .u64 .ptr .align 1 _Z6vecAddPfS_S__param_2
)
{
	.reg .b32 	%r<5>;
	.reg .b32 	%f<4>;
	.reg .b64 	%rd<11>;

	ld.param.u64 	%rd1, [_Z6vecAddPfS_S__param_0];
	ld.param.u64 	%rd2, [_Z6vecAddPfS_S__param_1];
	ld.param.u64 	%rd3, [_Z6vecAddPfS_S__param_2];
	cvta.to.global.u64 	%rd4, %rd3;
	cvta.to.global.u64 	%rd5, %rd1;
	cvta.to.global.u64 	%rd6, %rd2;
	mov.u32 	%r1, %ctaid.x;
	mov.u32 	%r2, %ntid.x;
	mov.u32 	%r3, %tid.x;
	mad.lo.s32 	%r4, %r1, %r2, %r3;
	cvt.rn.f32.s32 	%f1, %r4;
	mul.wide.s32 	%rd7, %r4, 4;
	add.s64 	%rd8, %rd6, %rd7;
	st.global.f32 	[%rd8], %f1;
	add.s64 	%rd9, %rd5, %rd7;
	st.global.f32 	[%rd9], %f1;
	ld.global.f32 	%f2, [%rd8];
	add.f32 	%f3, %f2, %f1;
	add.s64 	%rd10, %rd4, %rd7;
	st.global.f32 	[%rd10], %f3;
	ret;

}


// ===== COMPILED SASS (sm_100) =====

	.target	sm_100

	.elftype	@"ET_EXEC"


//--------------------- .note.nv.tkinfo           --------------------------
	.section	.note.nv.tkinfo,"",@"SHT_NOTE"
	.sectionflags	@"SHF_NOTE_NV_TKINFO"
	.tkinfo
        /*0018*/ 	.word	0x00000002
        /*0030*/ 	.string	""
        /*0030*/ 	.string	"ptxas"
        /*0030*/ 	.string	"Cuda compilation tools, release 13.0, V13.0.88"
        /*0030*/ 	.string	"Build cuda_13.0.r13.0/compiler.36424714_0"
        /*0030*/ 	.string	"-arch sm_100 -m 64 "



//--------------------- .note.nv.cuinfo           --------------------------
	.section	.note.nv.cuinfo,"",@"SHT_NOTE"
	.sectionflags	@"SHF_NOTE_NV_CUINFO"
        /*0018*/ 	.short	0x0002
        /*001a*/ 	.short	0x0064
        /*001c*/ 	.short	0x0082
	.zero		2


//--------------------- .nv.info                  --------------------------
	.section	.nv.info,"",@"SHT_CUDA_INFO"
	.align	4


	//----- nvinfo : EIATTR_REGCOUNT
	.align		4
        /*0000*/ 	.byte	0x04, 0x2f
        /*0002*/ 	.short	(.L_1 - .L_0)
	.align		4
.L_0:
        /*0004*/ 	.word	index@(_Z6vecAddPfS_S_)
        /*0008*/ 	.word	0x0000000e


	//----- nvinfo : EIATTR_FRAME_SIZE
	.align		4
.L_1:
        /*000c*/ 	.byte	0x04, 0x11
        /*000e*/ 	.short	(.L_3 - .L_2)
	.align		4
.L_2:
        /*0010*/ 	.word	index@(_Z6vecAddPfS_S_)
        /*0014*/ 	.word	0x00000000


	//----- nvinfo : EIATTR_MIN_STACK_SIZE
	.align		4
.L_3:
        /*0018*/ 	.byte	0x04, 0x12
        /*001a*/ 	.short	(.L_5 - .L_4)
	.align		4
.L_4:
        /*001c*/ 	.word	index@(_Z6vecAddPfS_S_)
        /*0020*/ 	.word	0x00000000
.L_5:


//--------------------- .nv.compat                --------------------------
	.section	.nv.compat,"",@"SHT_CUDA_COMPAT_INFO"
	.align	4
        /*0000*/ 	.byte	0x02, 0x09, 0x00, 0x00, 0x02, 0x02, 0x01, 0x00, 0x02, 0x05, 0x05, 0x00, 0x03, 0x07, 0x01, 0x01
        /*0010*/ 	.byte	0x02, 0x03, 0x00, 0x00, 0x02, 0x06, 0x01, 0x00, 0x04, 0x0b, 0x08, 0x00, 0x09, 0x00, 0x00, 0x00
        /*0020*/ 	.byte	0x00, 0x00, 0x00, 0x00


//--------------------- .nv.info._Z6vecAddPfS_S_  --------------------------
	.section	.nv.info._Z6vecAddPfS_S_,"",@"SHT_CUDA_INFO"
	.sectionflags	@""
	.align	4


	//----- nvinfo : EIATTR_CUDA_API_VERSION
	.align		4
        /*0000*/ 	.byte	0x04, 0x37
        /*0002*/ 	.short	(.L_7 - .L_6)
.L_6:
        /*0004*/ 	.word	0x00000082


	//----- nvinfo : EIATTR_KPARAM_INFO
	.align		4
.L_7:
        /*0008*/ 	.byte	0x04, 0x17
        /*000a*/ 	.short	(.L_9 - .L_8)
.L_8:
        /*000c*/ 	.word	0x00000000
        /*0010*/ 	.short	0x0002
        /*0012*/ 	.short	0x0010
        /*0014*/ 	.byte	0x00, 0xf5, 0x21, 0x00


	//----- nvinfo : EIATTR_KPARAM_INFO
	.align		4
.L_9:
        /*0018*/ 	.byte	0x04, 0x17
        /*001a*/ 	.short	(.L_11 - .L_10)
.L_10:
        /*001c*/ 	.word	0x00000000
        /*0020*/ 	.short	0x0001
        /*0022*/ 	.short	0x0008
        /*0024*/ 	.byte	0x00, 0xf5, 0x21, 0x00


	//----- nvinfo : EIATTR_KPARAM_INFO
	.align		4
.L_11:
        /*0028*/ 	.byte	0x04, 0x17
        /*002a*/ 	.short	(.L_13 - .L_12)
.L_12:
        /*002c*/ 	.word	0x00000000
        /*0030*/ 	.short	0x0000
        /*0032*/ 	.short	0x0000
        /*0034*/ 	.byte	0x00, 0xf5, 0x21, 0x00


	//----- nvinfo : EIATTR_SPARSE_MMA_MASK
	.align		4
.L_13:
        /*0038*/ 	.byte	0x03, 0x50
        /*003a*/ 	.short	0x0000


	//----- nvinfo : EIATTR_MAXREG_COUNT
	.align		4
        /*003c*/ 	.byte	0x03, 0x1b
        /*003e*/ 	.short	0x00ff


	//----- nvinfo : EIATTR_MERCURY_ISA_VERSION
	.align		4
        /*0040*/ 	.byte	0x03, 0x5f
        /*0042*/ 	.short	0x0101


	//----- nvinfo : EIATTR_VRC_CTA_INIT_COUNT
	.align		4
        /*0044*/ 	.byte	0x02, 0x4a
	.zero		1
	.zero		1


	//----- nvinfo : EIATTR_EXIT_INSTR_OFFSETS
	.align		4
        /*0048*/ 	.byte	0x04, 0x1c
        /*004a*/ 	.short	(.L_15 - .L_14)


	//   ....[0]....
.L_14:
        /*004c*/ 	.word	0x00000120


	//----- nvinfo : EIATTR_CBANK_PARAM_SIZE
	.align		4
.L_15:
        /*0050*/ 	.byte	0x03, 0x19
        /*0052*/ 	.short	0x0018


	//----- nvinfo : EIATTR_PARAM_CBANK
	.align		4
        /*0054*/ 	.byte	0x04, 0x0a
        /*0056*/ 	.short	(.L_17 - .L_16)
	.align		4
.L_16:
        /*0058*/ 	.word	index@(.nv.constant0._Z6vecAddPfS_S_)
        /*005c*/ 	.short	0x0380
        /*005e*/ 	.short	0x0018


	//----- nvinfo : EIATTR_SW_WAR
	.align		4
.L_17:
        /*0060*/ 	.byte	0x04, 0x36
        /*0062*/ 	.short	(.L_19 - .L_18)
.L_18:
        /*0064*/ 	.word	0x00000008
.L_19:


//--------------------- .nv.callgraph             --------------------------
	.section	.nv.callgraph,"",@"SHT_CUDA_CALLGRAPH"
	.align	4
	.sectionentsize	8
	.align		4
        /*0000*/ 	.word	0x00000000
	.align		4
        /*0004*/ 	.word	0xffffffff
	.align		4
        /*0008*/ 	.word	0x00000000
	.align		4
        /*000c*/ 	.word	0xfffffffe
	.align		4
        /*0010*/ 	.word	0x00000000
	.align		4
        /*0014*/ 	.word	0xfffffffd
	.align		4
        /*0018*/ 	.word	0x00000000
	.align		4
        /*001c*/ 	.word	0xfffffffc


//--------------------- .text._Z6vecAddPfS_S_     --------------------------
	.section	.text._Z6vecAddPfS_S_,"ax",@progbits
	.align	128
        .global         _Z6vecAddPfS_S_
        .type           _Z6vecAddPfS_S_,@function
        .size           _Z6vecAddPfS_S_,(.L_x_1 - _Z6vecAddPfS_S_)
        .other          _Z6vecAddPfS_S_,@"STO_CUDA_ENTRY STV_DEFAULT"
_Z6vecAddPfS_S_:
.text._Z6vecAddPfS_S_:
[----:B------:R-:W-:Y:S01]  /*0000*/  LDC R1, c[0x0][0x37c] ;  /* 0x0000df00ff017b82 */ /* 0x000fe20000000800 */
[----:B------:R-:W0:Y:S07]  /*0010*/  S2R R0, SR_TID.X ;  /* 0x0000000000007919 */ /* 0x000e2e0000002100 */
[----:B------:R-:W0:Y:S01]  /*0020*/  S2UR UR6, SR_CTAID.X ;  /* 0x00000000000679c3 */ /* 0x000e220000002500 */
[----:B------:R-:W1:Y:S07]  /*0030*/  LDCU.64 UR4, c[0x0][0x358] ;  /* 0x00006b00ff0477ac */ /* 0x000e6e0008000a00 */
[----:B------:R-:W0:Y:S08]  /*0040*/  LDC R9, c[0x0][0x360] ;  /* 0x0000d800ff097b82 */ /* 0x000e300000000800 */
[----:B------:R-:W2:Y:S08]  /*0050*/  LDC.64 R2, c[0x0][0x388] ;  /* 0x0000e200ff027b82 */ /* 0x000eb00000000a00 */
[----:B------:R-:W3:Y:S01]  /*0060*/  LDC.64 R4, c[0x0][0x380] ;  /* 0x0000e000ff047b82 */ /* 0x000ee20000000a00 */
[----:B0-----:R-:W-:-:S07]  /*0070*/  IMAD R9, R9, UR6, R0 ;  /* 0x0000000609097c24 */ /* 0x001fce000f8e0200 */
[----:B------:R-:W0:Y:S01]  /*0080*/  LDC.64 R6, c[0x0][0x390] ;  /* 0x0000e400ff067b82 */ /* 0x000e220000000a00 */
[----:B------:R-:W-:Y:S01]  /*0090*/  I2FP.F32.S32 R11, R9 ;  /* 0x00000009000b7245 */ /* 0x000fe20000201400 */
[----:B--2---:R-:W-:-:S05]  /*00a0*/  IMAD.WIDE R2, R9, 0x4, R2 ;  /* 0x0000000409027825 */ /* 0x004fca00078e0202 */
[----:B-1----:R-:W-:Y:S01]  /*00b0*/  STG.E desc[UR4][R2.64], R11 ;  /* 0x0000000b02007986 */ /* 0x002fe2000c101904 */
[----:B---3--:R-:W-:-:S05]  /*00c0*/  IMAD.WIDE R4, R9, 0x4, R4 ;  /* 0x0000000409047825 */ /* 0x008fca00078e0204 */
[----:B------:R-:W-:Y:S04]  /*00d0*/  STG.E desc[UR4][R4.64], R11 ;  /* 0x0000000b04007986 */ /* 0x000fe8000c101904 */
[----:B------:R-:W2:Y:S01]  /*00e0*/  LDG.E R0, desc[UR4][R2.64] ;  /* 0x0000000402007981 */ /* 0x000ea2000c1e1900 */
[----:B0-----:R-:W-:-:S04]  /*00f0*/  IMAD.WIDE R6, R9, 0x4, R6 ;  /* 0x0000000409067825 */ /* 0x001fc800078e0206 */
[----:B--2---:R-:W-:-:S05]  /*0100*/  FADD R9, R11, R0 ;  /* 0x000000000b097221 */ /* 0x004fca0000000000 */
[----:B------:R-:W-:Y:S01]  /*0110*/  STG.E desc[UR4][R6.64], R9 ;  /* 0x0000000906007986 */ /* 0x000fe2000c101904 */
[----:B------:R-:W-:Y:S05]  /*0120*/  EXIT ;  /* 0x000000000000794d */ /* 0x000fea0003800000 */
.L_x_0:
[----:B------:R-:W-:-:S00]  /*0130*/  BRA `(.L_x_0) ;  /* 0xfffffffc00fc7947 */ /* 0x000fc0000383ffff */
[----:B------:R-:W-:-:S00]  /*0140*/  NOP ;  /* 0x0000000000007918 */ /* 0x000fc00000000000 */
        /* <DEDUP_REMOVED lines=11> */
.L_x_1:


//--------------------- .nv.shared.reserved.0     --------------------------
	.section	.nv.shared.reserved.0,"aw",@nobits
	.weak		__nv_reservedSMEM_offset_0_alias
	.size		__nv_reservedSMEM_offset_0_alias, 0, 64
	.other		__nv_reservedSMEM_offset_0_alias,@"STO_CUDA_RESERVED_SHARED STV_DEFAULT"
__nv_reservedSMEM_offset_0_alias:
	.zero		0
	.zero		64


//--------------------- .nv.constant0._Z6vecAddPfS_S_ --------------------------
	.section	.nv.constant0._Z6vecAddPfS_S_,"a",@progbits
	.sectionflags	@""
	.align	4
.nv.constant0._Z6vecAddPfS_S_:
	.zero		920


//--------------------- SYMBOLS --------------------------

	.type		.nv.reservedSmem.offset0,@object
	.size		.nv.reservedSmem.offset0,0x4
